	.headerflags	@"EF_CUDA_TEXMODE_UNIFIED EF_CUDA_64BIT_ADDRESS EF_CUDA_ACCELERATORS EF_CUDA_SM90 EF_CUDA_VIRTUAL_SM(EF_CUDA_SM90)"
	.elftype	@"ET_EXEC"


//--------------------- .nv.info                  --------------------------
	.section	.nv.info,"",@"SHT_CUDA_INFO"
	.align	4


	//----- nvinfo : EIATTR_REGCOUNT
	.align		4
        /*0000*/ 	.byte	0x04, 0x2f
        /*0002*/ 	.short	(.L_1 - .L_0)
	.align		4
.L_0:
        /*0004*/ 	.word	index@(triton_poi_fused_max_pool2d_with_indices_23)
        /*0008*/ 	.word	0x00000030


	//----- nvinfo : EIATTR_MIN_STACK_SIZE
	.align		4
.L_1:
        /*000c*/ 	.byte	0x04, 0x12
        /*000e*/ 	.short	(.L_3 - .L_2)
	.align		4
.L_2:
        /*0010*/ 	.word	index@(triton_poi_fused_max_pool2d_with_indices_23)
        /*0014*/ 	.word	0x00000000


	//----- nvinfo : EIATTR_FRAME_SIZE
	.align		4
.L_3:
        /*0018*/ 	.byte	0x04, 0x11
        /*001a*/ 	.short	(.L_5 - .L_4)
	.align		4
.L_4:
        /*001c*/ 	.word	index@(triton_poi_fused_max_pool2d_with_indices_23)
        /*0020*/ 	.word	0x00000000


	//----- nvinfo : EIATTR_MIN_STACK_SIZE
	.align		4
.L_5:
        /*0024*/ 	.byte	0x04, 0x12
        /*0026*/ 	.short	(.L_7 - .L_6)
	.align		4
.L_6:
        /*0028*/ 	.word	index@(triton_poi_fused_max_pool2d_with_indices_23)
        /*002c*/ 	.word	0x00000000
.L_7:


//--------------------- .nv.info.triton_poi_fused_max_pool2d_with_indices_23 --------------------------
	.section	.nv.info.triton_poi_fused_max_pool2d_with_indices_23,"",@"SHT_CUDA_INFO"
	.sectionflags	@""
	.align	4


	//----- nvinfo : EIATTR_CUDA_API_VERSION
	.align		4
        /*0000*/ 	.byte	0x04, 0x37
        /*0002*/ 	.short	(.L_9 - .L_8)
.L_8:
        /*0004*/ 	.word	0x0000007c


	//----- nvinfo : EIATTR_KPARAM_INFO
	.align		4
.L_9:
        /*0008*/ 	.byte	0x04, 0x17
        /*000a*/ 	.short	(.L_11 - .L_10)
.L_10:
        /*000c*/ 	.word	0x00000000
        /*0010*/ 	.short	0x0003
        /*0012*/ 	.short	0x0014
        /*0014*/ 	.byte	0x00, 0xf0, 0x11, 0x00


	//----- nvinfo : EIATTR_KPARAM_INFO
	.align		4
.L_11:
        /*0018*/ 	.byte	0x04, 0x17
        /*001a*/ 	.short	(.L_13 - .L_12)
.L_12:
        /*001c*/ 	.word	0x00000000
        /*0020*/ 	.short	0x0002
        /*0022*/ 	.short	0x0010
        /*0024*/ 	.byte	0x00, 0xf0, 0x11, 0x00


	//----- nvinfo : EIATTR_KPARAM_INFO
	.align		4
.L_13:
        /*0028*/ 	.byte	0x04, 0x17
        /*002a*/ 	.short	(.L_15 - .L_14)
.L_14:
        /*002c*/ 	.word	0x00000000
        /*0030*/ 	.short	0x0001
        /*0032*/ 	.short	0x0008
        /*0034*/ 	.byte	0x00, 0xf4, 0x21, 0x00


	//----- nvinfo : EIATTR_KPARAM_INFO
	.align		4
.L_15:
        /*0038*/ 	.byte	0x04, 0x17
        /*003a*/ 	.short	(.L_17 - .L_16)
.L_16:
        /*003c*/ 	.word	0x00000000
        /*0040*/ 	.short	0x0000
        /*0042*/ 	.short	0x0000
        /*0044*/ 	.byte	0x00, 0xf4, 0x21, 0x00


	//----- nvinfo : EIATTR_SPARSE_MMA_MASK
	.align		4
.L_17:
        /*0048*/ 	.byte	0x03, 0x50
        /*004a*/ 	.short	0x0000


	//----- nvinfo : EIATTR_MAXREG_COUNT
	.align		4
        /*004c*/ 	.byte	0x03, 0x1b
        /*004e*/ 	.short	0x00ff


	//----- nvinfo : EIATTR_EXIT_INSTR_OFFSETS
	.align		4
        /*0050*/ 	.byte	0x04, 0x1c
        /*0052*/ 	.short	(.L_19 - .L_18)


	//   ....[0]....
.L_18:
        /*0054*/ 	.word	0x00001190


	//   ....[1]....
        /*0058*/ 	.word	0x000011f0


	//----- nvinfo : EIATTR_REQNTID
	.align		4
.L_19:
        /*005c*/ 	.byte	0x04, 0x10
        /*005e*/ 	.short	(.L_21 - .L_20)
.L_20:
        /*0060*/ 	.word	0x00000080
        /*0064*/ 	.word	0x00000001
        /*0068*/ 	.word	0x00000001


	//----- nvinfo : EIATTR_CBANK_PARAM_SIZE
	.align		4
.L_21:
        /*006c*/ 	.byte	0x03, 0x19
        /*006e*/ 	.short	0x0018


	//----- nvinfo : EIATTR_PARAM_CBANK
	.align		4
        /*0070*/ 	.byte	0x04, 0x0a
        /*0072*/ 	.short	(.L_23 - .L_22)
	.align		4
.L_22:
        /*0074*/ 	.word	index@(.nv.constant0.triton_poi_fused_max_pool2d_with_indices_23)
        /*0078*/ 	.short	0x0210
        /*007a*/ 	.short	0x0018


	//----- nvinfo : EIATTR_SW_WAR
	.align		4
.L_23:
        /*007c*/ 	.byte	0x04, 0x36
        /*007e*/ 	.short	(.L_25 - .L_24)
.L_24:
        /*0080*/ 	.word	0x00000008
.L_25:


//--------------------- .nv.callgraph             --------------------------
	.section	.nv.callgraph,"",@"SHT_CUDA_CALLGRAPH"
	.align	4
	.sectionentsize	8
	.align		4
        /*0000*/ 	.word	0x00000000
	.align		4
        /*0004*/ 	.word	0xffffffff
	.align		4
        /*0008*/ 	.word	0x00000000
	.align		4
        /*000c*/ 	.word	0xfffffffe
	.align		4
        /*0010*/ 	.word	0x00000000
	.align		4
        /*0014*/ 	.word	0xfffffffd
	.align		4
        /*0018*/ 	.word	0x00000000
	.align		4
        /*001c*/ 	.word	0xfffffffc


//--------------------- .text.triton_poi_fused_max_pool2d_with_indices_23 --------------------------
	.section	.text.triton_poi_fused_max_pool2d_with_indices_23,"ax",@progbits
	.sectionflags	@"SHF_BARRIERS=1"
	.align	128
        .global         triton_poi_fused_max_pool2d_with_indices_23
        .type           triton_poi_fused_max_pool2d_with_indices_23,@function
        .size           triton_poi_fused_max_pool2d_with_indices_23,(.L_x_1 - triton_poi_fused_max_pool2d_with_indices_23)
        .other          triton_poi_fused_max_pool2d_with_indices_23,@"STO_CUDA_ENTRY STV_DEFAULT"
triton_poi_fused_max_pool2d_with_indices_23:
.text.triton_poi_fused_max_pool2d_with_indices_23:
[----:B------:R-:W0:Y:S01]  /*0000*/  LDC R1, c[0x0][0x28] ;  /* 0x00000a00ff017b82 */ /* 0x000e220000000800 */
[----:B------:R-:W1:Y:S07]  /*0010*/  S2R R14, SR_TID.X ;  /* 0x00000000000e7919 */ /* 0x000e6e0000002100 */
[----:B------:R-:W2:Y:S01]  /*0020*/  LDC.64 R22, c[0x0][0x210] ;  /* 0x00008400ff167b82 */ /* 0x000ea20000000a00 */
[----:B------:R-:W-:Y:S01]  /*0030*/  IMAD.MOV.U32 R17, RZ, RZ, RZ ;  /* 0x000000ffff117224 */ /* 0x000fe200078e00ff */
[----:B------:R-:W-:Y:S01]  /*0040*/  ULDC.64 UR6, c[0x0][0x208] ;  /* 0x0000820000067ab9 */ /* 0x000fe20000000a00 */
[----:B------:R-:W3:Y:S01]  /*0050*/  S2R R15, SR_CTAID.X ;  /* 0x00000000000f7919 */ /* 0x000ee20000002500 */
[----:B------:R-:W-:Y:S01]  /*0060*/  IMAD.MOV.U32 R18, RZ, RZ, RZ ;  /* 0x000000ffff127224 */ /* 0x000fe200078e00ff */
[----:B------:R-:W-:Y:S01]  /*0070*/  CS2R R34, SRZ ;  /* 0x0000000000227805 */ /* 0x000fe2000001ff00 */
[----:B------:R-:W-:Y:S01]  /*0080*/  IMAD.MOV.U32 R20, RZ, RZ, RZ ;  /* 0x000000ffff147224 */ /* 0x000fe200078e00ff */
[----:B------:R-:W4:Y:S01]  /*0090*/  S2R R12, SR_CTAID.Y ;  /* 0x00000000000c7919 */ /* 0x000f220000002600 */
[----:B-1----:R-:W-:-:S02]  /*00a0*/  SHF.R.U32.HI R0, RZ, 0x2, R14 ;  /* 0x00000002ff007819 */ /* 0x002fc4000001160e */
[----:B------:R-:W-:Y:S01]  /*00b0*/  LOP3.LUT R2, R14, 0x40, RZ, 0xc0, !PT ;  /* 0x000000400e027812 */ /* 0x000fe200078ec0ff */
[----:B---3--:R-:W-:Y:S01]  /*00c0*/  IMAD.SHL.U32 R15, R15, 0x4, RZ ;  /* 0x000000040f0f7824 */ /* 0x008fe200078e00ff */
[----:B------:R-:W-:Y:S02]  /*00d0*/  SGXT.U32 R0, R0, 0x4 ;  /* 0x000000040000781a */ /* 0x000fe40000000000 */
[----:B------:R-:W-:Y:S02]  /*00e0*/  SHF.R.U32.HI R3, RZ, 0x2, R2 ;  /* 0x00000002ff037819 */ /* 0x000fe40000011602 */
[----:B------:R-:W-:Y:S02]  /*00f0*/  LOP3.LUT R4, R15, 0x3, R14, 0xf8, !PT ;  /* 0x000000030f047812 */ /* 0x000fe400078ef80e */
[----:B------:R-:W-:Y:S01]  /*0100*/  LOP3.LUT R3, R0, R3, RZ, 0xfc, !PT ;  /* 0x0000000300037212 */ /* 0x000fe200078efcff */
[----:B----4-:R-:W-:Y:S01]  /*0110*/  IMAD.SHL.U32 R0, R12, 0x100, RZ ;  /* 0x000001000c007824 */ /* 0x010fe200078e00ff */
[----:B------:R-:W-:-:S02]  /*0120*/  LEA.HI R5, R4, R4, RZ, 0x1 ;  /* 0x0000000404057211 */ /* 0x000fc400078f08ff */
[----:B------:R-:W-:Y:S02]  /*0130*/  ISETP.GE.AND P0, PT, R4, 0x4, PT ;  /* 0x000000040400780c */ /* 0x000fe40003f06270 */
[C---:B------:R-:W-:Y:S01]  /*0140*/  LOP3.LUT R7, R5.reuse, 0x7ffffffe, RZ, 0xc0, !PT ;  /* 0x7ffffffe05077812 */ /* 0x040fe200078ec0ff */
[----:B------:R-:W-:Y:S01]  /*0150*/  IMAD.SHL.U32 R5, R5, 0x4, RZ ;  /* 0x0000000405057824 */ /* 0x000fe200078e00ff */
[----:B------:R-:W-:-:S03]  /*0160*/  LOP3.LUT R0, R0, R3, RZ, 0xfc, !PT ;  /* 0x0000000300007212 */ /* 0x000fc600078efcff */
[----:B------:R-:W-:Y:S01]  /*0170*/  IMAD.IADD R7, R4, 0x1, -R7 ;  /* 0x0000000104077824 */ /* 0x000fe200078e0a07 */
[----:B------:R-:W-:Y:S01]  /*0180*/  LOP3.LUT R42, R5, 0xfffffff8, RZ, 0xc0, !PT ;  /* 0xfffffff8052a7812 */ /* 0x000fe200078ec0ff */
[----:B------:R-:W-:-:S04]  /*0190*/  IMAD.SHL.U32 R16, R0, 0x10, RZ ;  /* 0x0000001000107824 */ /* 0x000fc800078e00ff */
[----:B------:R-:W-:Y:S01]  /*01a0*/  IMAD R42, R7, 0x2, R42 ;  /* 0x00000002072a7824 */ /* 0x000fe200078e022a */
[C---:B------:R-:W-:Y:S02]  /*01b0*/  LOP3.LUT R19, R16.reuse, 0x200, RZ, 0xfc, !PT ;  /* 0x0000020010137812 */ /* 0x040fe400078efcff */
[----:B------:R-:W-:Y:S01]  /*01c0*/  LOP3.LUT R39, R16, 0xa00, RZ, 0xfc, !PT ;  /* 0x00000a0010277812 */ /* 0x000fe200078efcff */
[----:B------:R-:W-:Y:S01]  /*01d0*/  IMAD.IADD R3, R42, 0x1, R16 ;  /* 0x000000012a037824 */ /* 0x000fe200078e0210 */
[----:B------:R-:W-:Y:S01]  /*01e0*/  LOP3.LUT R37, R16, 0x800, RZ, 0xfc, !PT ;  /* 0x0000080010257812 */ /* 0x000fe200078efcff */
[----:B------:R-:W-:Y:S01]  /*01f0*/  IMAD.IADD R5, R42, 0x1, R19 ;  /* 0x000000012a057824 */ /* 0x000fe200078e0213 */
[----:B------:R-:W-:Y:S01]  /*0200*/  LOP3.LUT R41, R16, 0xe00, RZ, 0xfc, !PT ;  /* 0x00000e0010297812 */ /* 0x000fe200078efcff */
[----:B------:R-:W-:Y:S01]  /*0210*/  IMAD.IADD R27, R42, 0x1, R39 ;  /* 0x000000012a1b7824 */ /* 0x000fe200078e0227 */
[C---:B------:R-:W-:Y:S01]  /*0220*/  LOP3.LUT R21, R16.reuse, 0x400, RZ, 0xfc, !PT ;  /* 0x0000040010157812 */ /* 0x040fe200078efcff */
[----:B--2---:R-:W-:Y:S01]  /*0230*/  IMAD.WIDE R4, R5, 0x4, R22 ;  /* 0x0000000405047825 */ /* 0x004fe200078e0216 */
[----:B------:R-:W-:-:S03]  /*0240*/  LOP3.LUT R32, R16, 0x600, RZ, 0xfc, !PT ;  /* 0x0000060010207812 */ /* 0x000fc600078efcff */
[----:B------:R-:W-:Y:S01]  /*0250*/  VIADD R0, R42, 0x1 ;  /* 0x000000012a007836 */ /* 0x000fe20000000000 */
[----:B------:R1:W2:Y:S01]  /*0260*/  @!P0 LDG.E.EL R17, desc[UR6][R4.64] ;  /* 0x0000000604118981 */ /* 0x0002a2000c2e1900 */
[----:B------:R-:W-:-:S04]  /*0270*/  IMAD.WIDE R2, R3, 0x4, R22 ;  /* 0x0000000403027825 */ /* 0x000fc800078e0216 */
[----:B------:R-:W-:Y:S01]  /*0280*/  IMAD.MOV.U32 R36, RZ, RZ, RZ ;  /* 0x000000ffff247224 */ /* 0x000fe200078e00ff */
[----:B------:R3:W4:Y:S01]  /*0290*/  @!P0 LDG.E.EL R18, desc[UR6][R2.64] ;  /* 0x0000000602128981 */ /* 0x000722000c2e1900 */
[----:B------:R-:W-:Y:S02]  /*02a0*/  IMAD.IADD R29, R42, 0x1, R37 ;  /* 0x000000012a1d7824 */ /* 0x000fe400078e0225 */
[----:B------:R-:W-:Y:S01]  /*02b0*/  IMAD.WIDE R26, R27, 0x4, R22 ;  /* 0x000000041b1a7825 */ /* 0x000fe200078e0216 */
[----:B------:R-:W-:-:S03]  /*02c0*/  CS2R R10, SRZ ;  /* 0x00000000000a7805 */ /* 0x000fc6000001ff00 */
[----:B------:R-:W-:Y:S01]  /*02d0*/  IMAD.MOV.U32 R33, RZ, RZ, RZ ;  /* 0x000000ffff217224 */ /* 0x000fe200078e00ff */
[----:B------:R5:W2:Y:S01]  /*02e0*/  @!P0 LDG.E.EL R36, desc[UR6][R26.64] ;  /* 0x000000061a248981 */ /* 0x000aa2000c2e1900 */
[----:B-1----:R-:W-:Y:S02]  /*02f0*/  IMAD.IADD R5, R42, 0x1, R41 ;  /* 0x000000012a057824 */ /* 0x002fe400078e0229 */
[----:B------:R-:W-:Y:S02]  /*0300*/  IMAD.IADD R31, R19, 0x1, R0 ;  /* 0x00000001131f7824 */ /* 0x000fe400078e0200 */
[----:B------:R-:W-:Y:S01]  /*0310*/  IMAD.WIDE R28, R29, 0x4, R22 ;  /* 0x000000041d1c7825 */ /* 0x000fe200078e0216 */
[----:B------:R-:W-:-:S03]  /*0320*/  LOP3.LUT R40, R16, 0xc00, RZ, 0xfc, !PT ;  /* 0x00000c0010287812 */ /* 0x000fc600078efcff */
[----:B------:R-:W-:Y:S01]  /*0330*/  IMAD.IADD R7, R42, 0x1, R21 ;  /* 0x000000012a077824 */ /* 0x000fe200078e0215 */
[----:B------:R1:W2:Y:S01]  /*0340*/  @!P0 LDG.E.EL R33, desc[UR6][R28.64] ;  /* 0x000000061c218981 */ /* 0x0002a2000c2e1900 */
[----:B------:R-:W-:Y:S02]  /*0350*/  IMAD.MOV.U32 R38, RZ, RZ, RZ ;  /* 0x000000ffff267224 */ /* 0x000fe400078e00ff */
[----:B---3--:R-:W-:Y:S02]  /*0360*/  IMAD.IADD R3, R16, 0x1, R0 ;  /* 0x0000000110037824 */ /* 0x008fe400078e0200 */
[----:B------:R-:W-:-:S04]  /*0370*/  IMAD.WIDE R4, R5, 0x4, R22 ;  /* 0x0000000405047825 */ /* 0x000fc800078e0216 */
[----:B-----5:R-:W-:Y:S01]  /*0380*/  IMAD.WIDE R26, R31, 0x4, R22 ;  /* 0x000000041f1a7825 */ /* 0x020fe200078e0216 */
[----:B------:R3:W5:Y:S03]  /*0390*/  @!P0 LDG.E.EL R38, desc[UR6][R4.64] ;  /* 0x0000000604268981 */ /* 0x000766000c2e1900 */
[----:B------:R-:W-:Y:S01]  /*03a0*/  IMAD.MOV.U32 R13, RZ, RZ, RZ ;  /* 0x000000ffff0d7224 */ /* 0x000fe200078e00ff */
[----:B------:R-:W2:Y:S01]  /*03b0*/  @!P0 LDG.E.EL R10, desc[UR6][R26.64] ;  /* 0x000000061a0a8981 */ /* 0x000ea2000c2e1900 */
[----:B------:R-:W-:Y:S02]  /*03c0*/  IMAD.IADD R9, R42, 0x1, R32 ;  /* 0x000000012a097824 */ /* 0x000fe400078e0220 */
[----:B------:R-:W-:-:S04]  /*03d0*/  IMAD.WIDE R6, R7, 0x4, R22 ;  /* 0x0000000407067825 */ /* 0x000fc800078e0216 */
[----:B------:R-:W-:Y:S01]  /*03e0*/  IMAD.WIDE R2, R3, 0x4, R22 ;  /* 0x0000000403027825 */ /* 0x000fe200078e0216 */
[----:B------:R3:W4:Y:S03]  /*03f0*/  @!P0 LDG.E.EL R20, desc[UR6][R6.64] ;  /* 0x0000000606148981 */ /* 0x000726000c2e1900 */
[----:B-1----:R-:W-:Y:S01]  /*0400*/  IMAD.IADD R29, R21, 0x1, R0 ;  /* 0x00000001151d7824 */ /* 0x002fe200078e0200 */
[----:B------:R1:W4:Y:S01]  /*0410*/  @!P0 LDG.E.EL R13, desc[UR6][R2.64] ;  /* 0x00000006020d8981 */ /* 0x000322000c2e1900 */
[----:B------:R-:W-:Y:S02]  /*0420*/  IMAD.IADD R25, R42, 0x1, R40 ;  /* 0x000000012a197824 */ /* 0x000fe400078e0228 */
[----:B---3--:R-:W-:Y:S02]  /*0430*/  IMAD.IADD R5, R39, 0x1, R0 ;  /* 0x0000000127057824 */ /* 0x008fe400078e0200 */
[----:B------:R-:W-:Y:S01]  /*0440*/  IMAD.WIDE R8, R9, 0x4, R22 ;  /* 0x0000000409087825 */ /* 0x000fe200078e0216 */
[----:B0-----:R-:W-:-:S03]  /*0450*/  CS2R R6, SRZ ;  /* 0x0000000000067805 */ /* 0x001fc6000001ff00 */
[--C-:B------:R-:W-:Y:S01]  /*0460*/  IMAD.WIDE R30, R29, 0x4, R22.reuse ;  /* 0x000000041d1e7825 */ /* 0x100fe200078e0216 */
[----:B------:R0:W3:Y:S03]  /*0470*/  @!P0 LDG.E.EL R34, desc[UR6][R8.64] ;  /* 0x0000000608228981 */ /* 0x0000e6000c2e1900 */
[----:B------:R-:W-:Y:S01]  /*0480*/  IMAD.WIDE R24, R25, 0x4, R22 ;  /* 0x0000000419187825 */ /* 0x000fe200078e0216 */
[----:B------:R0:W3:Y:S03]  /*0490*/  @!P0 LDG.E.EL R11, desc[UR6][R30.64] ;  /* 0x000000061e0b8981 */ /* 0x0000e6000c2e1900 */
[----:B------:R-:W-:Y:S01]  /*04a0*/  VIADD R44, R42, 0x4 ;  /* 0x000000042a2c7836 */ /* 0x000fe20000000000 */
[----:B------:R0:W5:Y:S01]  /*04b0*/  @!P0 LDG.E.EL R35, desc[UR6][R24.64] ;  /* 0x0000000618238981 */ /* 0x000162000c2e1900 */
[----:B------:R-:W-:-:S02]  /*04c0*/  IMAD.IADD R43, R32, 0x1, R0 ;  /* 0x00000001202b7824 */ /* 0x000fc400078e0200 */
[----:B-1----:R-:W-:Y:S01]  /*04d0*/  IMAD.WIDE R2, R5, 0x4, R22 ;  /* 0x0000000405027825 */ /* 0x002fe200078e0216 */
[----:B0-----:R-:W-:-:S03]  /*04e0*/  CS2R R8, SRZ ;  /* 0x0000000000087805 */ /* 0x001fc6000001ff00 */
[----:B------:R-:W-:Y:S01]  /*04f0*/  IMAD.IADD R31, R19, 0x1, R44 ;  /* 0x00000001131f7824 */ /* 0x000fe200078e022c */
[----:B------:R0:W5:Y:S01]  /*0500*/  @!P0 LDG.E.EL R7, desc[UR6][R2.64] ;  /* 0x0000000602078981 */ /* 0x000162000c2e1900 */
[----:B------:R-:W-:-:S04]  /*0510*/  IMAD.WIDE R28, R43, 0x4, R22 ;  /* 0x000000042b1c7825 */ /* 0x000fc800078e0216 */
[--C-:B------:R-:W-:Y:S01]  /*0520*/  IMAD.IADD R25, R37, 0x1, R0.reuse ;  /* 0x0000000125197824 */ /* 0x100fe200078e0200 */
[----:B------:R1:W5:Y:S01]  /*0530*/  @!P0 LDG.E.EL R9, desc[UR6][R28.64] ;  /* 0x000000061c098981 */ /* 0x000362000c2e1900 */
[--C-:B------:R-:W-:Y:S02]  /*0540*/  IMAD.IADD R43, R40, 0x1, R0.reuse ;  /* 0x00000001282b7824 */ /* 0x100fe400078e0200 */
[----:B------:R-:W-:Y:S01]  /*0550*/  IMAD.IADD R45, R41, 0x1, R0 ;  /* 0x00000001292d7824 */ /* 0x000fe200078e0200 */
[----:B0-----:R-:W-:Y:S01]  /*0560*/  CS2R R2, SRZ ;  /* 0x0000000000027805 */ /* 0x001fe2000001ff00 */
[----:B------:R-:W-:Y:S02]  /*0570*/  IMAD.IADD R0, R16, 0x1, R44 ;  /* 0x0000000110007824 */ /* 0x000fe400078e022c */
[----:B------:R-:W-:Y:S01]  /*0580*/  IMAD.WIDE R30, R31, 0x4, R22 ;  /* 0x000000041f1e7825 */ /* 0x000fe200078e0216 */
[----:B------:R-:W-:-:S03]  /*0590*/  CS2R R4, SRZ ;  /* 0x0000000000047805 */ /* 0x000fc6000001ff00 */
[--C-:B-1----:R-:W-:Y:S01]  /*05a0*/  IMAD.WIDE R28, R0, 0x4, R22.reuse ;  /* 0x00000004001c7825 */ /* 0x102fe200078e0216 */
[----:B------:R-:W5:Y:S04]  /*05b0*/  @!P0 LDG.E.EL R3, desc[UR6][R30.64] ;  /* 0x000000061e038981 */ /* 0x000f68000c2e1900 */
[----:B------:R-:W5:Y:S01]  /*05c0*/  @!P0 LDG.E.EL R4, desc[UR6][R28.64] ;  /* 0x000000061c048981 */ /* 0x000f62000c2e1900 */
[----:B------:R-:W-:-:S05]  /*05d0*/  IMAD.WIDE R24, R25, 0x4, R22 ;  /* 0x0000000419187825 */ /* 0x000fca00078e0216 */
[----:B------:R0:W5:Y:S01]  /*05e0*/  @!P0 LDG.E.EL R8, desc[UR6][R24.64] ;  /* 0x0000000618088981 */ /* 0x000162000c2e1900 */
[----:B------:R-:W-:-:S04]  /*05f0*/  IMAD.WIDE R26, R43, 0x4, R22 ;  /* 0x000000042b1a7825 */ /* 0x000fc800078e0216 */
[----:B------:R-:W-:Y:S01]  /*0600*/  IMAD.IADD R43, R21, 0x1, R44 ;  /* 0x00000001152b7824 */ /* 0x000fe200078e022c */
[----:B------:R1:W5:Y:S01]  /*0610*/  @!P0 LDG.E.EL R6, desc[UR6][R26.64] ;  /* 0x000000061a068981 */ /* 0x000362000c2e1900 */
[----:B0-----:R-:W-:-:S04]  /*0620*/  IMAD.WIDE R24, R45, 0x4, R22 ;  /* 0x000000042d187825 */ /* 0x001fc800078e0216 */
[----:B------:R-:W-:Y:S01]  /*0630*/  IMAD.IADD R45, R32, 0x1, R44 ;  /* 0x00000001202d7824 */ /* 0x000fe200078e022c */
[----:B------:R0:W5:Y:S01]  /*0640*/  @!P0 LDG.E.EL R5, desc[UR6][R24.64] ;  /* 0x0000000618058981 */ /* 0x000162000c2e1900 */
[----:B------:R-:W-:Y:S02]  /*0650*/  IMAD.MOV.U32 R0, RZ, RZ, RZ ;  /* 0x000000ffff007224 */ /* 0x000fe400078e00ff */
[----:B-1----:R-:W-:-:S04]  /*0660*/  IMAD.WIDE R26, R45, 0x4, R22 ;  /* 0x000000042d1a7825 */ /* 0x002fc800078e0216 */
[----:B0-----:R-:W-:Y:S01]  /*0670*/  IMAD.WIDE R24, R43, 0x4, R22 ;  /* 0x000000042b187825 */ /* 0x001fe200078e0216 */
[----:B------:R-:W5:Y:S03]  /*0680*/  @!P0 LDG.E.EL R0, desc[UR6][R26.64] ;  /* 0x000000061a008981 */ /* 0x000f66000c2e1900 */
[--C-:B------:R-:W-:Y:S01]  /*0690*/  IMAD.IADD R45, R37, 0x1, R44.reuse ;  /* 0x00000001252d7824 */ /* 0x100fe200078e022c */
[----:B------:R0:W5:Y:S01]  /*06a0*/  @!P0 LDG.E.EL R2, desc[UR6][R24.64] ;  /* 0x0000000618028981 */ /* 0x000162000c2e1900 */
[----:B------:R-:W-:Y:S02]  /*06b0*/  IMAD.MOV.U32 R43, RZ, RZ, RZ ;  /* 0x000000ffff2b7224 */ /* 0x000fe400078e00ff */
[----:B------:R-:W-:Y:S02]  /*06c0*/  IMAD.IADD R31, R39, 0x1, R44 ;  /* 0x00000001271f7824 */ /* 0x000fe400078e022c */
[----:B------:R-:W-:-:S04]  /*06d0*/  IMAD.WIDE R28, R45, 0x4, R22 ;  /* 0x000000042d1c7825 */ /* 0x000fc800078e0216 */
[----:B------:R-:W-:Y:S01]  /*06e0*/  IMAD.MOV.U32 R45, RZ, RZ, RZ ;  /* 0x000000ffff2d7224 */ /* 0x000fe200078e00ff */
[----:B------:R-:W5:Y:S01]  /*06f0*/  @!P0 LDG.E.EL R43, desc[UR6][R28.64] ;  /* 0x000000061c2b8981 */ /* 0x000f62000c2e1900 */
[----:B------:R-:W-:-:S04]  /*0700*/  IMAD.WIDE R30, R31, 0x4, R22 ;  /* 0x000000041f1e7825 */ /* 0x000fc800078e0216 */
[--C-:B0-----:R-:W-:Y:S01]  /*0710*/  IMAD.IADD R25, R40, 0x1, R44.reuse ;  /* 0x0000000128197824 */ /* 0x101fe200078e022c */
[----:B------:R0:W5:Y:S01]  /*0720*/  @!P0 LDG.E.EL R45, desc[UR6][R30.64] ;  /* 0x000000061e2d8981 */ /* 0x000162000c2e1900 */
[----:B------:R-:W-:Y:S02]  /*0730*/  IMAD.IADD R27, R41, 0x1, R44 ;  /* 0x00000001291b7824 */ /* 0x000fe400078e022c */
[----:B------:R-:W-:Y:S02]  /*0740*/  VIADD R44, R42, 0x5 ;  /* 0x000000052a2c7836 */ /* 0x000fe40000000000 */
[----:B------:R-:W-:Y:S02]  /*0750*/  IMAD.MOV.U32 R42, RZ, RZ, RZ ;  /* 0x000000ffff2a7224 */ /* 0x000fe400078e00ff */
[----:B------:R-:W-:Y:S01]  /*0760*/  IMAD.WIDE R24, R25, 0x4, R22 ;  /* 0x0000000419187825 */ /* 0x000fe200078e0216 */
[----:B0-----:R-:W-:-:S03]  /*0770*/  CS2R R30, SRZ ;  /* 0x00000000001e7805 */ /* 0x001fc6000001ff00 */
[----:B------:R-:W-:-:S04]  /*0780*/  IMAD.WIDE R26, R27, 0x4, R22 ;  /* 0x000000041b1a7825 */ /* 0x000fc800078e0216 */
[--C-:B------:R-:W-:Y:S01]  /*0790*/  IMAD.IADD R19, R19, 0x1, R44.reuse ;  /* 0x0000000113137824 */ /* 0x100fe200078e022c */
[----:B------:R0:W5:Y:S01]  /*07a0*/  @!P0 LDG.E.EL R31, desc[UR6][R24.64] ;  /* 0x00000006181f8981 */ /* 0x000162000c2e1900 */
[----:B------:R-:W-:-:S03]  /*07b0*/  IMAD.IADD R29, R16, 0x1, R44 ;  /* 0x00000001101d7824 */ /* 0x000fc600078e022c */
[----:B------:R1:W5:Y:S01]  /*07c0*/  @!P0 LDG.E.EL R42, desc[UR6][R26.64] ;  /* 0x000000061a2a8981 */ /* 0x000362000c2e1900 */
[----:B------:R-:W-:Y:S02]  /*07d0*/  IMAD.MOV.U32 R16, RZ, RZ, RZ ;  /* 0x000000ffff107224 */ /* 0x000fe400078e00ff */
[----:B------:R-:W-:Y:S02]  /*07e0*/  IMAD.IADD R21, R21, 0x1, R44 ;  /* 0x0000000115157824 */ /* 0x000fe400078e022c */
[----:B0-----:R-:W-:-:S04]  /*07f0*/  IMAD.WIDE R24, R19, 0x4, R22 ;  /* 0x0000000413187825 */ /* 0x001fc800078e0216 */
[----:B------:R-:W-:Y:S01]  /*0800*/  IMAD.WIDE R28, R29, 0x4, R22 ;  /* 0x000000041d1c7825 */ /* 0x000fe200078e0216 */
[----:B------:R0:W5:Y:S03]  /*0810*/  @!P0 LDG.E.EL R30, desc[UR6][R24.64] ;  /* 0x00000006181e8981 */ /* 0x000166000c2e1900 */
[----:B-1----:R-:W-:Y:S01]  /*0820*/  IMAD.IADD R27, R32, 0x1, R44 ;  /* 0x00000001201b7824 */ /* 0x002fe200078e022c */
[----:B------:R1:W5:Y:S01]  /*0830*/  @!P0 LDG.E.EL R16, desc[UR6][R28.64] ;  /* 0x000000061c108981 */ /* 0x000362000c2e1900 */
[----:B------:R-:W-:Y:S02]  /*0840*/  IMAD.MOV.U32 R19, RZ, RZ, RZ ;  /* 0x000000ffff137224 */ /* 0x000fe400078e00ff */
[----:B------:R-:W-:-:S04]  /*0850*/  IMAD.WIDE R26, R27, 0x4, R22 ;  /* 0x000000041b1a7825 */ /* 0x000fc800078e0216 */
[----:B0-----:R-:W-:-:S04]  /*0860*/  IMAD.WIDE R24, R21, 0x4, R22 ;  /* 0x0000000415187825 */ /* 0x001fc800078e0216 */
[----:B------:R-:W-:Y:S01]  /*0870*/  IMAD.MOV.U32 R21, RZ, RZ, RZ ;  /* 0x000000ffff157224 */ /* 0x000fe200078e00ff */
[----:B------:R0:W5:Y:S01]  /*0880*/  @!P0 LDG.E.EL R19, desc[UR6][R24.64] ;  /* 0x0000000618138981 */ /* 0x000162000c2e1900 */
[--C-:B-1----:R-:W-:Y:S02]  /*0890*/  IMAD.IADD R29, R37, 0x1, R44.reuse ;  /* 0x00000001251d7824 */ /* 0x102fe400078e022c */
[--C-:B------:R-:W-:Y:S02]  /*08a0*/  IMAD.IADD R37, R40, 0x1, R44.reuse ;  /* 0x0000000128257824 */ /* 0x100fe400078e022c */
[----:B------:R-:W5:Y:S01]  /*08b0*/  @!P0 LDG.E.EL R21, desc[UR6][R26.64] ;  /* 0x000000061a158981 */ /* 0x000f62000c2e1900 */
[----:B------:R-:W-:Y:S02]  /*08c0*/  IMAD.MOV.U32 R32, RZ, RZ, RZ ;  /* 0x000000ffff207224 */ /* 0x000fe400078e00ff */
[--C-:B0-----:R-:W-:Y:S02]  /*08d0*/  IMAD.IADD R25, R39, 0x1, R44.reuse ;  /* 0x0000000127197824 */ /* 0x101fe400078e022c */
[----:B------:R-:W-:-:S02]  /*08e0*/  IMAD.IADD R39, R41, 0x1, R44 ;  /* 0x0000000129277824 */ /* 0x000fc400078e022c */
[----:B------:R-:W-:Y:S02]  /*08f0*/  IMAD.MOV.U32 R44, RZ, RZ, RZ ;  /* 0x000000ffff2c7224 */ /* 0x000fe400078e00ff */
[----:B------:R-:W-:-:S04]  /*0900*/  IMAD.WIDE R28, R29, 0x4, R22 ;  /* 0x000000041d1c7825 */ /* 0x000fc800078e0216 */
[--C-:B------:R-:W-:Y:S01]  /*0910*/  IMAD.WIDE R24, R25, 0x4, R22.reuse ;  /* 0x0000000419187825 */ /* 0x100fe200078e0216 */
[----:B------:R-:W5:Y:S03]  /*0920*/  @!P0 LDG.E.EL R44, desc[UR6][R28.64] ;  /* 0x000000061c2c8981 */ /* 0x000f66000c2e1900 */
[--C-:B------:R-:W-:Y:S01]  /*0930*/  IMAD.WIDE R40, R37, 0x4, R22.reuse ;  /* 0x0000000425287825 */ /* 0x100fe200078e0216 */
[----:B------:R-:W5:Y:S03]  /*0940*/  @!P0 LDG.E.EL R32, desc[UR6][R24.64] ;  /* 0x0000000618208981 */ /* 0x000f66000c2e1900 */
[----:B------:R-:W-:-:S04]  /*0950*/  IMAD.WIDE R22, R39, 0x4, R22 ;  /* 0x0000000427167825 */ /* 0x000fc800078e0216 */
[----:B------:R-:W-:Y:S02]  /*0960*/  IMAD.MOV.U32 R39, RZ, RZ, RZ ;  /* 0x000000ffff277224 */ /* 0x000fe400078e00ff */
[----:B------:R-:W-:-:S04]  /*0970*/  IMAD.MOV.U32 R37, RZ, RZ, RZ ;  /* 0x000000ffff257224 */ /* 0x000fc800078e00ff */
[----:B------:R-:W5:Y:S04]  /*0980*/  @!P0 LDG.E.EL R39, desc[UR6][R40.64] ;  /* 0x0000000628278981 */ /* 0x000f68000c2e1900 */
[----:B------:R-:W5:Y:S01]  /*0990*/  @!P0 LDG.E.EL R37, desc[UR6][R22.64] ;  /* 0x0000000616258981 */ /* 0x000f62000c2e1900 */
[----:B------:R-:W0:Y:S01]  /*09a0*/  S2UR UR5, SR_CgaCtaId ;  /* 0x00000000000579c3 */ /* 0x000e220000008800 */
[----:B------:R-:W-:Y:S01]  /*09b0*/  UMOV UR4, 0x400 ;  /* 0x0000040000047882 */ /* 0x000fe20000000000 */
[C---:B--2---:R-:W-:Y:S02]  /*09c0*/  FSETP.GT.AND P1, PT, R10.reuse, R17, PT ;  /* 0x000000110a00720b */ /* 0x044fe40003f24000 */
[----:B------:R-:W-:Y:S02]  /*09d0*/  FSETP.NAN.AND P3, PT, R10, R10, PT ;  /* 0x0000000a0a00720b */ /* 0x000fe40003f68000 */
[----:B----4-:R-:W-:-:S02]  /*09e0*/  FSETP.GT.AND P0, PT, R13, R18, PT ;  /* 0x000000120d00720b */ /* 0x010fc40003f04000 */
[----:B------:R-:W-:-:S07]  /*09f0*/  FSETP.NAN.AND P2, PT, R13, R13, PT ;  /* 0x0000000d0d00720b */ /* 0x000fce0003f48000 */
[----:B------:R-:W-:-:S04]  /*0a00*/  @!P1 FSEL R10, R10, R17, P3 ;  /* 0x000000110a0a9208 */ /* 0x000fc80001800000 */
[----:B------:R-:W-:Y:S02]  /*0a10*/  @!P0 FSEL R13, R13, R18, P2 ;  /* 0x000000120d0d8208 */ /* 0x000fe40001000000 */
[----:B---3--:R-:W-:Y:S02]  /*0a20*/  FSETP.GT.AND P3, PT, R11, R20, PT ;  /* 0x000000140b00720b */ /* 0x008fe40003f64000 */
[----:B-----5:R-:W-:Y:S02]  /*0a30*/  FSETP.GT.AND P2, PT, R9, R34, PT ;  /* 0x000000220900720b */ /* 0x020fe40003f44000 */
[-C--:B------:R-:W-:Y:S02]  /*0a40*/  FSETP.GEU.AND P5, PT, R10, R3.reuse, PT ;  /* 0x000000030a00720b */ /* 0x080fe40003fae000 */
[----:B------:R-:W-:Y:S02]  /*0a50*/  FSETP.GEU.AND P4, PT, R13, R4, PT ;  /* 0x000000040d00720b */ /* 0x000fe40003f8e000 */
[----:B------:R-:W-:-:S02]  /*0a60*/  FSETP.NAN.AND P1, PT, R3, R3, PT ;  /* 0x000000030300720b */ /* 0x000fc40003f28000 */
[----:B------:R-:W-:-:S07]  /*0a70*/  FSETP.NAN.AND P0, PT, R4, R4, PT ;  /* 0x000000040400720b */ /* 0x000fce0003f08000 */
[----:B------:R-:W-:Y:S02]  /*0a80*/  @P5 FSEL R3, R3, R10, P1 ;  /* 0x0000000a03035208 */ /* 0x000fe40000800000 */
[----:B------:R-:W-:Y:S02]  /*0a90*/  FSETP.GT.AND P1, PT, R8, R33, PT ;  /* 0x000000210800720b */ /* 0x000fe40003f24000 */
[----:B------:R-:W-:Y:S02]  /*0aa0*/  @P4 FSEL R4, R4, R13, P0 ;  /* 0x0000000d04044208 */ /* 0x000fe40000000000 */
[----:B------:R-:W-:Y:S02]  /*0ab0*/  FSETP.GT.AND P0, PT, R7, R36, PT ;  /* 0x000000240700720b */ /* 0x000fe40003f04000 */
[----:B------:R-:W-:Y:S02]  /*0ac0*/  FSETP.NAN.AND P4, PT, R11, R11, PT ;  /* 0x0000000b0b00720b */ /* 0x000fe40003f88000 */
[----:B------:R-:W-:-:S02]  /*0ad0*/  FSETP.NAN.AND P5, PT, R9, R9, PT ;  /* 0x000000090900720b */ /* 0x000fc40003fa8000 */
[----:B------:R-:W-:Y:S02]  /*0ae0*/  @!P3 FSEL R11, R11, R20, P4 ;  /* 0x000000140b0bb208 */ /* 0x000fe40002000000 */
[----:B------:R-:W-:Y:S02]  /*0af0*/  FSETP.NAN.AND P4, PT, R8, R8, PT ;  /* 0x000000080800720b */ /* 0x000fe40003f88000 */
[----:B------:R-:W-:Y:S02]  /*0b00*/  FSETP.GT.AND P3, PT, R6, R35, PT ;  /* 0x000000230600720b */ /* 0x000fe40003f64000 */
[----:B------:R-:W-:Y:S02]  /*0b10*/  @!P2 FSEL R9, R9, R34, P5 ;  /* 0x000000220909a208 */ /* 0x000fe40002800000 */
[----:B------:R-:W-:Y:S02]  /*0b20*/  FSETP.NAN.AND P5, PT, R7, R7, PT ;  /* 0x000000070700720b */ /* 0x000fe40003fa8000 */
[----:B------:R-:W-:-:S02]  /*0b30*/  @!P1 FSEL R8, R8, R33, P4 ;  /* 0x0000002108089208 */ /* 0x000fc40002000000 */
[----:B------:R-:W-:Y:S02]  /*0b40*/  FSETP.GT.AND P4, PT, R5, R38, PT ;  /* 0x000000260500720b */ /* 0x000fe40003f84000 */
[----:B------:R-:W-:Y:S02]  /*0b50*/  FSETP.GEU.AND P2, PT, R11, R2, PT ;  /* 0x000000020b00720b */ /* 0x000fe40003f4e000 */
[----:B------:R-:W-:Y:S02]  /*0b60*/  @!P0 FSEL R7, R7, R36, P5 ;  /* 0x0000002407078208 */ /* 0x000fe40002800000 */
[----:B------:R-:W-:Y:S02]  /*0b70*/  FSETP.GEU.AND P0, PT, R9, R0, PT ;  /* 0x000000000900720b */ /* 0x000fe40003f0e000 */
[----:B------:R-:W-:Y:S01]  /*0b80*/  FSETP.NAN.AND P5, PT, R6, R6, PT ;  /* 0x000000060600720b */ /* 0x000fe20003fa8000 */
[----:B------:R-:W1:Y:S01]  /*0b90*/  S2R R17, SR_TID.X ;  /* 0x0000000000117919 */ /* 0x000e620000002100 */
[----:B------:R-:W-:-:S02]  /*0ba0*/  FSETP.NAN.AND P6, PT, R2, R2, PT ;  /* 0x000000020200720b */ /* 0x000fc40003fc8000 */
[----:B------:R-:W-:Y:S02]  /*0bb0*/  FSETP.GEU.AND P1, PT, R8, R43, PT ;  /* 0x0000002b0800720b */ /* 0x000fe40003f2e000 */
[----:B------:R-:W-:Y:S02]  /*0bc0*/  @!P3 FSEL R6, R6, R35, P5 ;  /* 0x000000230606b208 */ /* 0x000fe40002800000 */
[----:B------:R-:W-:Y:S02]  /*0bd0*/  FSETP.NAN.AND P3, PT, R5, R5, PT ;  /* 0x000000050500720b */ /* 0x000fe40003f68000 */
[----:B------:R-:W-:Y:S02]  /*0be0*/  @P2 FSEL R2, R2, R11, P6 ;  /* 0x0000000b02022208 */ /* 0x000fe40003000000 */
[----:B------:R-:W-:Y:S02]  /*0bf0*/  FSETP.GEU.AND P2, PT, R7, R45, PT ;  /* 0x0000002d0700720b */ /* 0x000fe40003f4e000 */
[----:B------:R-:W-:-:S02]  /*0c00*/  FSETP.NAN.AND P5, PT, R0, R0, PT ;  /* 0x000000000000720b */ /* 0x000fc40003fa8000 */
[----:B------:R-:W-:Y:S02]  /*0c10*/  @!P4 FSEL R5, R5, R38, P3 ;  /* 0x000000260505c208 */ /* 0x000fe40001800000 */
[C---:B------:R-:W-:Y:S02]  /*0c20*/  FSETP.NAN.AND P6, PT, R43.reuse, R43, PT ;  /* 0x0000002b2b00720b */ /* 0x040fe40003fc8000 */
[----:B------:R-:W-:Y:S02]  /*0c30*/  @P0 FSEL R0, R0, R9, P5 ;  /* 0x0000000900000208 */ /* 0x000fe40002800000 */
[----:B------:R-:W-:Y:S02]  /*0c40*/  @P1 FSEL R43, R43, R8, P6 ;  /* 0x000000082b2b1208 */ /* 0x000fe40003000000 */
[----:B------:R-:W-:Y:S02]  /*0c50*/  FSETP.NAN.AND P3, PT, R45, R45, PT ;  /* 0x0000002d2d00720b */ /* 0x000fe40003f68000 */
[----:B------:R-:W-:-:S02]  /*0c60*/  FSETP.GEU.AND P1, PT, R6, R31, PT ;  /* 0x0000001f0600720b */ /* 0x000fc40003f2e000 */
[-C--:B------:R-:W-:Y:S02]  /*0c70*/  FSETP.GEU.AND P0, PT, R5, R42.reuse, PT ;  /* 0x0000002a0500720b */ /* 0x080fe40003f0e000 */
[----:B------:R-:W-:Y:S02]  /*0c80*/  @P2 FSEL R45, R45, R7, P3 ;  /* 0x000000072d2d2208 */ /* 0x000fe40001800000 */
[----:B------:R-:W-:Y:S02]  /*0c90*/  FSETP.NAN.AND P6, PT, R42, R42, PT ;  /* 0x0000002a2a00720b */ /* 0x000fe40003fc8000 */
[----:B------:R-:W-:Y:S02]  /*0ca0*/  FSETP.NAN.AND P5, PT, R31, R31, PT ;  /* 0x0000001f1f00720b */ /* 0x000fe40003fa8000 */
[----:B------:R-:W-:Y:S02]  /*0cb0*/  FSETP.GEU.AND P3, PT, R3, R30, PT ;  /* 0x0000001e0300720b */ /* 0x000fe40003f6e000 */
[----:B------:R-:W-:-:S03]  /*0cc0*/  FSETP.GEU.AND P2, PT, R4, R16, PT ;  /* 0x000000100400720b */ /* 0x000fc60003f4e000 */
[----:B------:R-:W-:Y:S02]  /*0cd0*/  @P0 FSEL R42, R42, R5, P6 ;  /* 0x000000052a2a0208 */ /* 0x000fe40003000000 */
[----:B------:R-:W-:Y:S02]  /*0ce0*/  @P1 FSEL R31, R31, R6, P5 ;  /* 0x000000061f1f1208 */ /* 0x000fe40002800000 */
[----:B------:R-:W-:Y:S02]  /*0cf0*/  FSETP.NAN.AND P1, PT, R16, R16, PT ;  /* 0x000000101000720b */ /* 0x000fe40003f28000 */
[----:B------:R-:W-:Y:S02]  /*0d00*/  FSETP.NAN.AND P5, PT, R30, R30, PT ;  /* 0x0000001e1e00720b */ /* 0x000fe40003fa8000 */
[----:B------:R-:W-:Y:S02]  /*0d10*/  FSETP.GEU.AND P4, PT, R2, R19, PT ;  /* 0x000000130200720b */ /* 0x000fe40003f8e000 */
[----:B------:R-:W-:-:S02]  /*0d20*/  FSETP.GEU.AND P0, PT, R0, R21, PT ;  /* 0x000000150000720b */ /* 0x000fc40003f0e000 */
[----:B------:R-:W-:Y:S02]  /*0d30*/  @P2 SEL R16, R16, R4, P1 ;  /* 0x0000000410102207 */ /* 0x000fe40000800000 */
[----:B------:R-:W-:Y:S02]  /*0d40*/  @P3 SEL R30, R30, R3, P5 ;  /* 0x000000031e1e3207 */ /* 0x000fe40002800000 */
[----:B-1----:R-:W-:Y:S02]  /*0d50*/  SHF.R.U32.HI R13, RZ, 0x2, R17 ;  /* 0x00000002ff0d7819 */ /* 0x002fe40000011611 */
[----:B------:R-:W-:Y:S02]  /*0d60*/  LOP3.LUT R10, R17, 0x40, RZ, 0xc0, !PT ;  /* 0x00000040110a7812 */ /* 0x000fe400078ec0ff */
[----:B------:R-:W-:Y:S01]  /*0d70*/  FSETP.NAN.AND P3, PT, R21, R21, PT ;  /* 0x000000151500720b */ /* 0x000fe20003f68000 */
[----:B------:R-:W-:Y:S01]  /*0d80*/  IMAD.SHL.U32 R8, R17, 0x100, RZ ;  /* 0x0000010011087824 */ /* 0x000fe200078e00ff */
[----:B------:R-:W-:-:S02]  /*0d90*/  SGXT.U32 R11, R13, 0x4 ;  /* 0x000000040d0b781a */ /* 0x000fc40000000000 */
[----:B------:R-:W-:Y:S02]  /*0da0*/  FSETP.GEU.AND P2, PT, R43, R44, PT ;  /* 0x0000002c2b00720b */ /* 0x000fe40003f4e000 */
[----:B------:R-:W-:Y:S02]  /*0db0*/  FSETP.GEU.AND P1, PT, R45, R32, PT ;  /* 0x000000202d00720b */ /* 0x000fe40003f2e000 */
[----:B------:R-:W-:Y:S02]  /*0dc0*/  SHF.R.U32.HI R10, RZ, 0x2, R10 ;  /* 0x00000002ff0a7819 */ /* 0x000fe4000001160a */
[----:B------:R-:W-:Y:S02]  /*0dd0*/  FSETP.NAN.AND P6, PT, R19, R19, PT ;  /* 0x000000131300720b */ /* 0x000fe40003fc8000 */
[----:B------:R-:W-:Y:S01]  /*0de0*/  @P0 SEL R21, R21, R0, P3 ;  /* 0x0000000015150207 */ /* 0x000fe20001800000 */
[----:B0-----:R-:W-:Y:S01]  /*0df0*/  UPRMT UR4, UR5, 0x654, UR4 ;  /* 0x0000065405047896 */ /* 0x001fe20008000004 */
[----:B------:R-:W-:-:S02]  /*0e00*/  LOP3.LUT R11, R11, R10, RZ, 0xfc, !PT ;  /* 0x0000000a0b0b7212 */ /* 0x000fc400078efcff */
[----:B------:R-:W-:Y:S02]  /*0e10*/  LOP3.LUT R8, R8, 0x300, RZ, 0xc0, !PT ;  /* 0x0000030008087812 */ /* 0x000fe400078ec0ff */
[----:B------:R-:W-:Y:S02]  /*0e20*/  FSETP.GEU.AND P3, PT, R31, R39, PT ;  /* 0x000000271f00720b */ /* 0x000fe40003f6e000 */
[----:B------:R-:W-:Y:S02]  /*0e30*/  FSETP.GEU.AND P0, PT, R42, R37, PT ;  /* 0x000000252a00720b */ /* 0x000fe40003f0e000 */
[----:B------:R-:W-:Y:S02]  /*0e40*/  @P4 SEL R19, R19, R2, P6 ;  /* 0x0000000213134207 */ /* 0x000fe40003000000 */
[----:B------:R-:W-:Y:S02]  /*0e50*/  FSETP.NAN.AND P4, PT, R44, R44, PT ;  /* 0x0000002c2c00720b */ /* 0x000fe40003f88000 */
[----:B------:R-:W-:-:S02]  /*0e60*/  FSETP.NAN.AND P5, PT, R32, R32, PT ;  /* 0x000000202000720b */ /* 0x000fc40003fa8000 */
[----:B------:R-:W-:Y:S02]  /*0e70*/  LOP3.LUT R5, R11, R8, RZ, 0xfc, !PT ;  /* 0x000000080b057212 */ /* 0x000fe400078efcff */
[----:B------:R-:W-:Y:S02]  /*0e80*/  LEA.HI R8, R8, UR4, RZ, 0x1c ;  /* 0x0000000408087c11 */ /* 0x000fe4000f8fe0ff */
[----:B------:R-:W-:Y:S02]  /*0e90*/  @P2 SEL R44, R44, R43, P4 ;  /* 0x0000002b2c2c2207 */ /* 0x000fe40002000000 */
[----:B------:R-:W-:Y:S02]  /*0ea0*/  @P1 SEL R32, R32, R45, P5 ;  /* 0x0000002d20201207 */ /* 0x000fe40002800000 */
[----:B------:R-:W-:Y:S02]  /*0eb0*/  FSETP.NAN.AND P1, PT, R39, R39, PT ;  /* 0x000000272700720b */ /* 0x000fe40003f28000 */
[----:B------:R-:W-:Y:S01]  /*0ec0*/  FSETP.NAN.AND P2, PT, R37, R37, PT ;  /* 0x000000252500720b */ /* 0x000fe20003f48000 */
[----:B------:R-:W-:Y:S01]  /*0ed0*/  IMAD R8, R5, 0x4, R8 ;  /* 0x0000000405087824 */ /* 0x000fe200078e0208 */
[----:B------:R-:W-:-:S02]  /*0ee0*/  @P3 SEL R39, R39, R31, P1 ;  /* 0x0000001f27273207 */ /* 0x000fc40000800000 */
[----:B------:R-:W-:Y:S02]  /*0ef0*/  @P0 SEL R37, R37, R42, P2 ;  /* 0x0000002a25250207 */ /* 0x000fe40001000000 */
[----:B------:R-:W-:Y:S04]  /*0f00*/  STS [R8], R16 ;  /* 0x0000001008007388 */ /* 0x000fe80000000800 */
[----:B------:R-:W-:Y:S04]  /*0f10*/  STS [R8+0x80], R30 ;  /* 0x0000801e08007388 */ /* 0x000fe80000000800 */
[----:B------:R-:W-:Y:S04]  /*0f20*/  STS [R8+0x100], R19 ;  /* 0x0001001308007388 */ /* 0x000fe80000000800 */
[----:B------:R-:W-:Y:S04]  /*0f30*/  STS [R8+0x180], R21 ;  /* 0x0001801508007388 */ /* 0x000fe80000000800 */
[----:B------:R-:W-:Y:S04]  /*0f40*/  STS [R8+0x200], R44 ;  /* 0x0002002c08007388 */ /* 0x000fe80000000800 */
[----:B------:R-:W-:Y:S04]  /*0f50*/  STS [R8+0x280], R32 ;  /* 0x0002802008007388 */ /* 0x000fe80000000800 */
[----:B------:R-:W-:Y:S04]  /*0f60*/  STS [R8+0x300], R39 ;  /* 0x0003002708007388 */ /* 0x000fe80000000800 */
[----:B------:R0:W-:Y:S01]  /*0f70*/  STS [R8+0x380], R37 ;  /* 0x0003802508007388 */ /* 0x0001e20000000800 */
[----:B------:R-:W-:Y:S01]  /*0f80*/  SHF.R.U32.HI R0, RZ, 0x2, R17 ;  /* 0x00000002ff007819 */ /* 0x000fe20000011611 */
[----:B------:R-:W-:-:S03]  /*0f90*/  IMAD.SHL.U32 R10, R17, 0x4, RZ ;  /* 0x00000004110a7824 */ /* 0x000fc600078e00ff */
[----:B------:R-:W-:Y:S02]  /*0fa0*/  LOP3.LUT R0, R0, 0x10, RZ, 0xc0, !PT ;  /* 0x0000001000007812 */ /* 0x000fe400078ec0ff */
[----:B------:R-:W-:-:S03]  /*0fb0*/  LOP3.LUT R10, R10, 0x1fc, RZ, 0xc0, !PT ;  /* 0x000001fc0a0a7812 */ /* 0x000fc600078ec0ff */
[----:B------:R-:W-:Y:S02]  /*0fc0*/  VIADD R3, R0, UR4 ;  /* 0x0000000400037c36 */ /* 0x000fe40008000000 */
[----:B------:R-:W-:Y:S02]  /*0fd0*/  IMAD.SHL.U32 R0, R14, 0x4, RZ ;  /* 0x000000040e007824 */ /* 0x000fe400078e00ff */
[----:B------:R-:W-:Y:S01]  /*0fe0*/  IMAD R4, R10, 0x4, R3 ;  /* 0x000000040a047824 */ /* 0x000fe200078e0203 */
[----:B------:R-:W-:Y:S01]  /*0ff0*/  BAR.SYNC.DEFER_BLOCKING 0x0 ;  /* 0x0000000000007b1d */ /* 0x000fe20000010000 */
[----:B------:R-:W-:Y:S02]  /*1000*/  SHF.R.S32.HI R9, RZ, 0x17, R12 ;  /* 0x00000017ff097819 */ /* 0x000fe4000001140c */
[----:B------:R-:W-:Y:S02]  /*1010*/  LOP3.LUT R3, R0, 0xfc, RZ, 0xc0, !PT ;  /* 0x000000fc00037812 */ /* 0x000fe400078ec0ff */
[----:B------:R-:W-:-:S02]  /*1020*/  SGXT R9, R9, 0x1 ;  /* 0x000000010909781a */ /* 0x000fc40000000200 */
[----:B------:R-:W-:Y:S02]  /*1030*/  PRMT R12, R3, 0x6540, R12 ;  /* 0x00006540030c7816 */ /* 0x000fe4000000000c */
[----:B------:R-:W1:Y:S02]  /*1040*/  LDC.64 R2, c[0x0][0x218] ;  /* 0x00008600ff027b82 */ /* 0x000e640000000a00 */
[----:B------:R-:W-:Y:S01]  /*1050*/  LEA.HI R9, R9, R12, RZ, 0x9 ;  /* 0x0000000c09097211 */ /* 0x000fe200078f48ff */
[----:B------:R-:W2:Y:S01]  /*1060*/  LDS.128 R4, [R4] ;  /* 0x0000000004047984 */ /* 0x000ea20000000c00 */
[----:B------:R-:W-:-:S03]  /*1070*/  SHF.R.U32.HI R0, RZ, 0x6, R14 ;  /* 0x00000006ff007819 */ /* 0x000fc6000001160e */
[C---:B0-----:R-:W-:Y:S01]  /*1080*/  IMAD.SHL.U32 R8, R9.reuse, 0x4, RZ ;  /* 0x0000000409087824 */ /* 0x041fe200078e00ff */
[----:B------:R-:W-:Y:S02]  /*1090*/  LOP3.LUT R11, R10, 0x200, RZ, 0xfc, !PT ;  /* 0x000002000a0b7812 */ /* 0x000fe400078efcff */
[----:B------:R-:W-:Y:S02]  /*10a0*/  SGXT.U32 R0, R0, 0x1 ;  /* 0x000000010000781a */ /* 0x000fe40000000000 */
[----:B------:R-:W-:Y:S02]  /*10b0*/  LOP3.LUT R9, R9, 0xfffffe00, RZ, 0xc0, !PT ;  /* 0xfffffe0009097812 */ /* 0x000fe400078ec0ff */
[----:B------:R-:W-:Y:S02]  /*10c0*/  LOP3.LUT R8, R8, 0xfffff800, RZ, 0xc0, !PT ;  /* 0xfffff80008087812 */ /* 0x000fe400078ec0ff */
[----:B------:R-:W-:Y:S02]  /*10d0*/  LOP3.LUT R0, R15, R0, RZ, 0xfc, !PT ;  /* 0x000000000f007212 */ /* 0x000fe400078efcff */
[----:B------:R-:W-:-:S02]  /*10e0*/  SHF.R.U32.HI R13, RZ, 0x4, R11 ;  /* 0x00000004ff0d7819 */ /* 0x000fc4000001160b */
[----:B------:R-:W-:Y:S02]  /*10f0*/  IADD3 R11, R8, R12, -R9 ;  /* 0x0000000c080b7210 */ /* 0x000fe40007ffe809 */
[C---:B------:R-:W-:Y:S02]  /*1100*/  LOP3.LUT R8, R0.reuse, 0x2, RZ, 0xfc, !PT ;  /* 0x0000000200087812 */ /* 0x040fe400078efcff */
[----:B------:R-:W-:Y:S02]  /*1110*/  ISETP.GE.AND P1, PT, R0, 0x4, PT ;  /* 0x000000040000780c */ /* 0x000fe40003f26270 */
[----:B------:R-:W-:Y:S01]  /*1120*/  ISETP.GE.AND P0, PT, R8, 0x4, PT ;  /* 0x000000040800780c */ /* 0x000fe20003f06270 */
[----:B------:R-:W-:Y:S01]  /*1130*/  IMAD R9, R0, 0x200, R11 ;  /* 0x0000020000097824 */ /* 0x000fe200078e020b */
[----:B------:R-:W-:-:S03]  /*1140*/  LOP3.LUT R13, R13, 0x30, RZ, 0xc0, !PT ;  /* 0x000000300d0d7812 */ /* 0x000fc600078ec0ff */
[----:B-1----:R-:W-:-:S04]  /*1150*/  IMAD.WIDE R8, R9, 0x4, R2 ;  /* 0x0000000409087825 */ /* 0x002fc800078e0202 */
[----:B------:R-:W-:-:S04]  /*1160*/  VIADD R13, R13, UR4 ;  /* 0x000000040d0d7c36 */ /* 0x000fc80008000000 */
[----:B------:R-:W-:Y:S01]  /*1170*/  IMAD R13, R10, 0x4, R13 ;  /* 0x000000040a0d7824 */ /* 0x000fe200078e020d */
[----:B--2---:R0:W-:Y:S02]  /*1180*/  @!P1 STG.E.128 desc[UR6][R8.64], R4 ;  /* 0x0000000408009986 */ /* 0x0041e4000c101d06 */
[----:B0-----:R-:W-:Y:S05]  /*1190*/  @P0 EXIT ;  /* 0x000000000000094d */ /* 0x001fea0003800000 */
[----:B------:R-:W0:Y:S01]  /*11a0*/  LDS.128 R12, [R13+0x800] ;  /* 0x000800000d0c7984 */ /* 0x000e220000000c00 */
[----:B------:R-:W-:-:S05]  /*11b0*/  LOP3.LUT R0, R0, 0x2, RZ, 0xfc, !PT ;  /* 0x0000000200007812 */ /* 0x000fca00078efcff */
[----:B------:R-:W-:-:S04]  /*11c0*/  IMAD R11, R0, 0x200, R11 ;  /* 0x00000200000b7824 */ /* 0x000fc800078e020b */
[----:B------:R-:W-:-:S05]  /*11d0*/  IMAD.WIDE R2, R11, 0x4, R2 ;  /* 0x000000040b027825 */ /* 0x000fca00078e0202 */
[----:B0-----:R-:W-:Y:S01]  /*11e0*/  STG.E.128 desc[UR6][R2.64], R12 ;  /* 0x0000000c02007986 */ /* 0x001fe2000c101d06 */
[----:B------:R-:W-:Y:S05]  /*11f0*/  EXIT ;  /* 0x000000000000794d */ /* 0x000fea0003800000 */
.L_x_0:
[----:B------:R-:W-:-:S00]  /*1200*/  BRA `(.L_x_0) ;  /* 0xfffffffc00fc7947 */ /* 0x000fc0000383ffff */
[----:B------:R-:W-:-:S00]  /*1210*/  NOP ;  /* 0x0000000000007918 */ /* 0x000fc00000000000 */
        /* <DEDUP_REMOVED lines=14> */
.L_x_1:


//--------------------- .nv.shared.triton_poi_fused_max_pool2d_with_indices_23 --------------------------
	.section	.nv.shared.triton_poi_fused_max_pool2d_with_indices_23,"aw",@nobits
	.sectionflags	@""
	.align	16
	.zero		1024


//--------------------- .nv.constant0.triton_poi_fused_max_pool2d_with_indices_23 --------------------------
	.section	.nv.constant0.triton_poi_fused_max_pool2d_with_indices_23,"a",@progbits
	.sectionflags	@""
	.align	4
.nv.constant0.triton_poi_fused_max_pool2d_with_indices_23:
	.zero		552
